//
// Generated by NVIDIA NVVM Compiler
//
// Compiler Build ID: CL-36424714
// Cuda compilation tools, release 13.0, V13.0.88
// Based on NVVM 20.0.0
//

.version 9.0
.target sm_100
.address_size 64

	// .globl	metropolis_kernel

.visible .entry metropolis_kernel(
	.param .u64 .ptr .align 1 metropolis_kernel_param_0,
	.param .u64 .ptr .align 1 metropolis_kernel_param_1,
	.param .u32 metropolis_kernel_param_2,
	.param .u32 metropolis_kernel_param_3,
	.param .u32 metropolis_kernel_param_4,
	.param .u32 metropolis_kernel_param_5,
	.param .f32 metropolis_kernel_param_6,
	.param .u32 metropolis_kernel_param_7
)
{
	.reg .pred 	%p<62>;
	.reg .b16 	%rs<21>;
	.reg .b32 	%r<90>;
	.reg .b32 	%f<20>;
	.reg .b64 	%rd<21>;

	ld.param.u64 	%rd4, [metropolis_kernel_param_0];
	ld.param.u64 	%rd3, [metropolis_kernel_param_1];
	ld.param.u32 	%r37, [metropolis_kernel_param_2];
	ld.param.u32 	%r38, [metropolis_kernel_param_3];
	ld.param.u32 	%r39, [metropolis_kernel_param_4];
	ld.param.u32 	%r40, [metropolis_kernel_param_5];
	ld.param.f32 	%f2, [metropolis_kernel_param_6];
	ld.param.u32 	%r41, [metropolis_kernel_param_7];
	cvta.to.global.u64 	%rd1, %rd4;
	mov.u32 	%r42, %ctaid.x;
	mov.u32 	%r43, %ntid.x;
	mov.u32 	%r44, %tid.x;
	mad.lo.s32 	%r1, %r42, %r43, %r44;
	setp.ge.u32 	%p2, %r1, %r41;
	@%p2 bra 	$L__BB0_30;
	cvta.to.global.u64 	%rd5, %rd3;
	cvt.u64.u32 	%rd6, %r1;
	add.s64 	%rd2, %rd1, %rd6;
	ld.global.u8 	%rs1, [%rd2];
	mul.wide.u32 	%rd7, %r1, 4;
	add.s64 	%rd8, %rd5, %rd7;
	ld.global.f32 	%f1, [%rd8];
	cvt.rn.f32.u32 	%f3, %r40;
	mul.f32 	%f4, %f1, %f3;
	cvt.rzi.u32.f32 	%r2, %f4;
	cvt.u32.u16 	%r45, %rs1;
	and.b32  	%r46, %r45, 255;
	setp.eq.s32 	%p3, %r2, %r46;
	@%p3 bra 	$L__BB0_30;
	mul.lo.s32 	%r48, %r38, %r37;
	div.u32 	%r3, %r1, %r48;
	mul.lo.s32 	%r49, %r3, %r48;
	sub.s32 	%r50, %r1, %r49;
	div.u32 	%r4, %r50, %r37;
	mul.lo.s32 	%r51, %r4, %r37;
	sub.s32 	%r5, %r50, %r51;
	cvt.u16.u32 	%rs2, %r2;
	add.s32 	%r6, %r5, 1;
	setp.lt.s32 	%p4, %r6, 0;
	setp.ge.s32 	%p5, %r6, %r37;
	or.pred  	%p6, %p4, %p5;
	mov.b32 	%r80, 0;
	mov.u32 	%r81, %r80;
	@%p6 bra 	$L__BB0_6;
	setp.lt.s32 	%p7, %r4, 0;
	setp.ge.s32 	%p8, %r4, %r38;
	or.pred  	%p9, %p7, %p8;
	@%p9 bra 	$L__BB0_6;
	setp.lt.s32 	%p10, %r3, 0;
	setp.ge.s32 	%p11, %r3, %r39;
	or.pred  	%p12, %p10, %p11;
	mov.u32 	%r81, %r80;
	@%p12 bra 	$L__BB0_6;
	mad.lo.s32 	%r54, %r3, %r38, %r4;
	mad.lo.s32 	%r55, %r54, %r37, %r6;
	cvt.u64.u32 	%rd9, %r55;
	add.s64 	%rd10, %rd1, %rd9;
	ld.global.u8 	%rs3, [%rd10];
	setp.eq.s16 	%p13, %rs3, %rs1;
	selp.u32 	%r80, 1, 0, %p13;
	and.b16  	%rs5, %rs2, 255;
	setp.eq.s16 	%p14, %rs3, %rs5;
	selp.u32 	%r81, 1, 0, %p14;
$L__BB0_6:
	add.s32 	%r11, %r5, -1;
	setp.lt.s32 	%p15, %r11, 0;
	setp.ge.s32 	%p16, %r11, %r37;
	or.pred  	%p17, %p15, %p16;
	@%p17 bra 	$L__BB0_10;
	setp.lt.s32 	%p18, %r4, 0;
	setp.ge.s32 	%p19, %r4, %r38;
	or.pred  	%p20, %p18, %p19;
	@%p20 bra 	$L__BB0_10;
	setp.lt.s32 	%p21, %r3, 0;
	setp.ge.s32 	%p22, %r3, %r39;
	or.pred  	%p23, %p21, %p22;
	@%p23 bra 	$L__BB0_10;
	mad.lo.s32 	%r56, %r3, %r38, %r4;
	mad.lo.s32 	%r57, %r56, %r37, %r11;
	cvt.u64.u32 	%rd11, %r57;
	add.s64 	%rd12, %rd1, %rd11;
	ld.global.u8 	%rs6, [%rd12];
	setp.eq.s16 	%p24, %rs6, %rs1;
	selp.u32 	%r58, 1, 0, %p24;
	add.s32 	%r80, %r80, %r58;
	and.b16  	%rs8, %rs2, 255;
	setp.eq.s16 	%p25, %rs6, %rs8;
	selp.u32 	%r59, 1, 0, %p25;
	add.s32 	%r81, %r81, %r59;
$L__BB0_10:
	add.s32 	%r16, %r4, 1;
	setp.lt.s32 	%p26, %r5, 0;
	setp.ge.s32 	%p27, %r5, %r37;
	or.pred  	%p1, %p26, %p27;
	@%p1 bra 	$L__BB0_14;
	setp.lt.s32 	%p28, %r16, 0;
	setp.ge.s32 	%p29, %r16, %r38;
	or.pred  	%p30, %p28, %p29;
	@%p30 bra 	$L__BB0_14;
	setp.lt.s32 	%p31, %r3, 0;
	setp.ge.s32 	%p32, %r3, %r39;
	or.pred  	%p33, %p31, %p32;
	@%p33 bra 	$L__BB0_14;
	mad.lo.s32 	%r60, %r3, %r38, %r16;
	mad.lo.s32 	%r61, %r60, %r37, %r5;
	cvt.u64.u32 	%rd13, %r61;
	add.s64 	%rd14, %rd1, %rd13;
	ld.global.u8 	%rs9, [%rd14];
	setp.eq.s16 	%p34, %rs9, %rs1;
	selp.u32 	%r62, 1, 0, %p34;
	add.s32 	%r80, %r80, %r62;
	and.b16  	%rs11, %rs2, 255;
	setp.eq.s16 	%p35, %rs9, %rs11;
	selp.u32 	%r63, 1, 0, %p35;
	add.s32 	%r81, %r81, %r63;
$L__BB0_14:
	add.s32 	%r21, %r4, -1;
	@%p1 bra 	$L__BB0_18;
	setp.lt.s32 	%p36, %r21, 0;
	setp.ge.s32 	%p37, %r21, %r38;
	or.pred  	%p38, %p36, %p37;
	@%p38 bra 	$L__BB0_18;
	setp.lt.s32 	%p39, %r3, 0;
	setp.ge.s32 	%p40, %r3, %r39;
	or.pred  	%p41, %p39, %p40;
	@%p41 bra 	$L__BB0_18;
	mad.lo.s32 	%r64, %r3, %r38, %r21;
	mad.lo.s32 	%r65, %r64, %r37, %r5;
	cvt.u64.u32 	%rd15, %r65;
	add.s64 	%rd16, %rd1, %rd15;
	ld.global.u8 	%rs12, [%rd16];
	setp.eq.s16 	%p42, %rs12, %rs1;
	selp.u32 	%r66, 1, 0, %p42;
	add.s32 	%r80, %r80, %r66;
	and.b16  	%rs14, %rs2, 255;
	setp.eq.s16 	%p43, %rs12, %rs14;
	selp.u32 	%r67, 1, 0, %p43;
	add.s32 	%r81, %r81, %r67;
$L__BB0_18:
	add.s32 	%r26, %r3, 1;
	@%p1 bra 	$L__BB0_22;
	setp.lt.s32 	%p44, %r4, 0;
	setp.ge.s32 	%p45, %r4, %r38;
	or.pred  	%p46, %p44, %p45;
	@%p46 bra 	$L__BB0_22;
	setp.lt.s32 	%p47, %r26, 0;
	setp.ge.s32 	%p48, %r26, %r39;
	or.pred  	%p49, %p47, %p48;
	@%p49 bra 	$L__BB0_22;
	mad.lo.s32 	%r68, %r26, %r38, %r4;
	mad.lo.s32 	%r69, %r68, %r37, %r5;
	cvt.u64.u32 	%rd17, %r69;
	add.s64 	%rd18, %rd1, %rd17;
	ld.global.u8 	%rs15, [%rd18];
	setp.eq.s16 	%p50, %rs15, %rs1;
	selp.u32 	%r70, 1, 0, %p50;
	add.s32 	%r80, %r80, %r70;
	and.b16  	%rs17, %rs2, 255;
	setp.eq.s16 	%p51, %rs15, %rs17;
	selp.u32 	%r71, 1, 0, %p51;
	add.s32 	%r81, %r81, %r71;
$L__BB0_22:
	add.s32 	%r31, %r3, -1;
	@%p1 bra 	$L__BB0_26;
	setp.lt.s32 	%p52, %r4, 0;
	setp.ge.s32 	%p53, %r4, %r38;
	or.pred  	%p54, %p52, %p53;
	@%p54 bra 	$L__BB0_26;
	setp.lt.s32 	%p55, %r31, 0;
	setp.ge.s32 	%p56, %r31, %r39;
	or.pred  	%p57, %p55, %p56;
	@%p57 bra 	$L__BB0_26;
	mad.lo.s32 	%r72, %r31, %r38, %r4;
	mad.lo.s32 	%r73, %r72, %r37, %r5;
	cvt.u64.u32 	%rd19, %r73;
	add.s64 	%rd20, %rd1, %rd19;
	ld.global.u8 	%rs18, [%rd20];
	setp.eq.s16 	%p58, %rs18, %rs1;
	selp.u32 	%r74, 1, 0, %p58;
	add.s32 	%r80, %r80, %r74;
	and.b16  	%rs20, %rs2, 255;
	setp.eq.s16 	%p59, %rs18, %rs20;
	selp.u32 	%r75, 1, 0, %p59;
	add.s32 	%r81, %r81, %r75;
$L__BB0_26:
	sub.s32 	%r36, %r80, %r81;
	setp.gt.s32 	%p60, %r36, 0;
	@%p60 bra 	$L__BB0_28;
	st.global.u8 	[%rd2], %rs2;
	bra.uni 	$L__BB0_30;
$L__BB0_28:
	cvt.rn.f32.u32 	%f5, %r36;
	neg.f32 	%f6, %f5;
	div.rn.f32 	%f7, %f6, %f2;
	fma.rn.f32 	%f8, %f7, 0f3BBB989D, 0f3F000000;
	cvt.sat.f32.f32 	%f9, %f8;
	mov.f32 	%f10, 0f4B400001;
	mov.f32 	%f11, 0f437C0000;
	fma.rm.f32 	%f12, %f9, %f11, %f10;
	add.f32 	%f13, %f12, 0fCB40007F;
	neg.f32 	%f14, %f13;
	fma.rn.f32 	%f15, %f7, 0f3FB8AA3B, %f14;
	fma.rn.f32 	%f16, %f7, 0f32A57060, %f15;
	mov.b32 	%r76, %f12;
	shl.b32 	%r77, %r76, 23;
	mov.b32 	%f17, %r77;
	ex2.approx.ftz.f32 	%f18, %f16;
	mul.f32 	%f19, %f18, %f17;
	setp.geu.f32 	%p61, %f1, %f19;
	@%p61 bra 	$L__BB0_30;
	st.global.u8 	[%rd2], %rs2;
$L__BB0_30:
	ret;

}


// ===== COMPILED SASS (sm_100) =====

	.target	sm_100

	.elftype	@"ET_EXEC"


//--------------------- .note.nv.tkinfo           --------------------------
	.section	.note.nv.tkinfo,"",@"SHT_NOTE"
	.sectionflags	@"SHF_NOTE_NV_TKINFO"
	.tkinfo
        /*0018*/ 	.word	0x00000002
        /*0030*/ 	.string	""
        /*0030*/ 	.string	"ptxas"
        /*0030*/ 	.string	"Cuda compilation tools, release 13.0, V13.0.88"
        /*0030*/ 	.string	"Build cuda_13.0.r13.0/compiler.36424714_0"
        /*0030*/ 	.string	"-arch sm_100 -m 64 "



//--------------------- .note.nv.cuinfo           --------------------------
	.section	.note.nv.cuinfo,"",@"SHT_NOTE"
	.sectionflags	@"SHF_NOTE_NV_CUINFO"
        /*0018*/ 	.short	0x0002
        /*001a*/ 	.short	0x0064
        /*001c*/ 	.short	0x0082
	.zero		2


//--------------------- .nv.info                  --------------------------
	.section	.nv.info,"",@"SHT_CUDA_INFO"
	.align	4


	//----- nvinfo : EIATTR_REGCOUNT
	.align		4
        /*0000*/ 	.byte	0x04, 0x2f
        /*0002*/ 	.short	(.L_1 - .L_0)
	.align		4
.L_0:
        /*0004*/ 	.word	index@(metropolis_kernel)
        /*0008*/ 	.word	0x00000011


	//----- nvinfo : EIATTR_FRAME_SIZE
	.align		4
.L_1:
        /*000c*/ 	.byte	0x04, 0x11
        /*000e*/ 	.short	(.L_3 - .L_2)
	.align		4
.L_2:
        /*0010*/ 	.word	index@($__internal_0_$__cuda_sm3x_div_rn_noftz_f32_slowpath)
        /*0014*/ 	.word	0x00000000


	//----- nvinfo : EIATTR_FRAME_SIZE
	.align		4
.L_3:
        /*0018*/ 	.byte	0x04, 0x11
        /*001a*/ 	.short	(.L_5 - .L_4)
	.align		4
.L_4:
        /*001c*/ 	.word	index@(metropolis_kernel)
        /*0020*/ 	.word	0x00000000


	//----- nvinfo : EIATTR_MIN_STACK_SIZE
	.align		4
.L_5:
        /*0024*/ 	.byte	0x04, 0x12
        /*0026*/ 	.short	(.L_7 - .L_6)
	.align		4
.L_6:
        /*0028*/ 	.word	index@(metropolis_kernel)
        /*002c*/ 	.word	0x00000000
.L_7:


//--------------------- .nv.compat                --------------------------
	.section	.nv.compat,"",@"SHT_CUDA_COMPAT_INFO"
	.align	4
        /*0000*/ 	.byte	0x02, 0x09, 0x00, 0x00, 0x02, 0x02, 0x01, 0x00, 0x02, 0x05, 0x05, 0x00, 0x03, 0x07, 0x01, 0x01
        /*0010*/ 	.byte	0x02, 0x03, 0x00, 0x00, 0x02, 0x06, 0x01, 0x00, 0x04, 0x0b, 0x08, 0x00, 0x01, 0x00, 0x00, 0x00
        /*0020*/ 	.byte	0x00, 0x00, 0x00, 0x00


//--------------------- .nv.info.metropolis_kernel --------------------------
	.section	.nv.info.metropolis_kernel,"",@"SHT_CUDA_INFO"
	.sectionflags	@""
	.align	4


	//----- nvinfo : EIATTR_CUDA_API_VERSION
	.align		4
        /*0000*/ 	.byte	0x04, 0x37
        /*0002*/ 	.short	(.L_9 - .L_8)
.L_8:
        /*0004*/ 	.word	0x00000082


	//----- nvinfo : EIATTR_KPARAM_INFO
	.align		4
.L_9:
        /*0008*/ 	.byte	0x04, 0x17
        /*000a*/ 	.short	(.L_11 - .L_10)
.L_10:
        /*000c*/ 	.word	0x00000000
        /*0010*/ 	.short	0x0007
        /*0012*/ 	.short	0x0024
        /*0014*/ 	.byte	0x00, 0xf0, 0x11, 0x00


	//----- nvinfo : EIATTR_KPARAM_INFO
	.align		4
.L_11:
        /*0018*/ 	.byte	0x04, 0x17
        /*001a*/ 	.short	(.L_13 - .L_12)
.L_12:
        /*001c*/ 	.word	0x00000000
        /*0020*/ 	.short	0x0006
        /*0022*/ 	.short	0x0020
        /*0024*/ 	.byte	0x00, 0xf0, 0x11, 0x00


	//----- nvinfo : EIATTR_KPARAM_INFO
	.align		4
.L_13:
        /*0028*/ 	.byte	0x04, 0x17
        /*002a*/ 	.short	(.L_15 - .L_14)
.L_14:
        /*002c*/ 	.word	0x00000000
        /*0030*/ 	.short	0x0005
        /*0032*/ 	.short	0x001c
        /*0034*/ 	.byte	0x00, 0xf0, 0x11, 0x00


	//----- nvinfo : EIATTR_KPARAM_INFO
	.align		4
.L_15:
        /*0038*/ 	.byte	0x04, 0x17
        /*003a*/ 	.short	(.L_17 - .L_16)
.L_16:
        /*003c*/ 	.word	0x00000000
        /*0040*/ 	.short	0x0004
        /*0042*/ 	.short	0x0018
        /*0044*/ 	.byte	0x00, 0xf0, 0x11, 0x00


	//----- nvinfo : EIATTR_KPARAM_INFO
	.align		4
.L_17:
        /*0048*/ 	.byte	0x04, 0x17
        /*004a*/ 	.short	(.L_19 - .L_18)
.L_18:
        /*004c*/ 	.word	0x00000000
        /*0050*/ 	.short	0x0003
        /*0052*/ 	.short	0x0014
        /*0054*/ 	.byte	0x00, 0xf0, 0x11, 0x00


	//----- nvinfo : EIATTR_KPARAM_INFO
	.align		4
.L_19:
        /*0058*/ 	.byte	0x04, 0x17
        /*005a*/ 	.short	(.L_21 - .L_20)
.L_20:
        /*005c*/ 	.word	0x00000000
        /*0060*/ 	.short	0x0002
        /*0062*/ 	.short	0x0010
        /*0064*/ 	.byte	0x00, 0xf0, 0x11, 0x00


	//----- nvinfo : EIATTR_KPARAM_INFO
	.align		4
.L_21:
        /*0068*/ 	.byte	0x04, 0x17
        /*006a*/ 	.short	(.L_23 - .L_22)
.L_22:
        /*006c*/ 	.word	0x00000000
        /*0070*/ 	.short	0x0001
        /*0072*/ 	.short	0x0008
        /*0074*/ 	.byte	0x00, 0xf5, 0x21, 0x00


	//----- nvinfo : EIATTR_KPARAM_INFO
	.align		4
.L_23:
        /*0078*/ 	.byte	0x04, 0x17
        /*007a*/ 	.short	(.L_25 - .L_24)
.L_24:
        /*007c*/ 	.word	0x00000000
        /*0080*/ 	.short	0x0000
        /*0082*/ 	.short	0x0000
        /*0084*/ 	.byte	0x00, 0xf5, 0x21, 0x00


	//----- nvinfo : EIATTR_SPARSE_MMA_MASK
	.align		4
.L_25:
        /*0088*/ 	.byte	0x03, 0x50
        /*008a*/ 	.short	0x0000


	//----- nvinfo : EIATTR_MAXREG_COUNT
	.align		4
        /*008c*/ 	.byte	0x03, 0x1b
        /*008e*/ 	.short	0x00ff


	//----- nvinfo : EIATTR_MERCURY_ISA_VERSION
	.align		4
        /*0090*/ 	.byte	0x03, 0x5f
        /*0092*/ 	.short	0x0101


	//----- nvinfo : EIATTR_VRC_CTA_INIT_COUNT
	.align		4
        /*0094*/ 	.byte	0x02, 0x4a
	.zero		1
	.zero		1


	//----- nvinfo : EIATTR_EXIT_INSTR_OFFSETS
	.align		4
        /*0098*/ 	.byte	0x04, 0x1c
        /*009a*/ 	.short	(.L_27 - .L_26)


	//   ....[0]....
.L_26:
        /*009c*/ 	.word	0x00000070


	//   ....[1]....
        /*00a0*/ 	.word	0x00000150


	//   ....[2]....
        /*00a4*/ 	.word	0x00000d80


	//   ....[3]....
        /*00a8*/ 	.word	0x00000f40


	//   ....[4]....
        /*00ac*/ 	.word	0x00000f60


	//----- nvinfo : EIATTR_CRS_STACK_SIZE
	.align		4
.L_27:
        /*00b0*/ 	.byte	0x04, 0x1e
        /*00b2*/ 	.short	(.L_29 - .L_28)
.L_28:
        /*00b4*/ 	.word	0x00000000


	//----- nvinfo : EIATTR_CBANK_PARAM_SIZE
	.align		4
.L_29:
        /*00b8*/ 	.byte	0x03, 0x19
        /*00ba*/ 	.short	0x0028


	//----- nvinfo : EIATTR_PARAM_CBANK
	.align		4
        /*00bc*/ 	.byte	0x04, 0x0a
        /*00be*/ 	.short	(.L_31 - .L_30)
	.align		4
.L_30:
        /*00c0*/ 	.word	index@(.nv.constant0.metropolis_kernel)
        /*00c4*/ 	.short	0x0380
        /*00c6*/ 	.short	0x0028


	//----- nvinfo : EIATTR_SW_WAR
	.align		4
.L_31:
        /*00c8*/ 	.byte	0x04, 0x36
        /*00ca*/ 	.short	(.L_33 - .L_32)
.L_32:
        /*00cc*/ 	.word	0x00000008
.L_33:


//--------------------- .nv.callgraph             --------------------------
	.section	.nv.callgraph,"",@"SHT_CUDA_CALLGRAPH"
	.align	4
	.sectionentsize	8
	.align		4
        /*0000*/ 	.word	0x00000000
	.align		4
        /*0004*/ 	.word	0xffffffff
	.align		4
        /*0008*/ 	.word	0x00000000
	.align		4
        /*000c*/ 	.word	0xfffffffe
	.align		4
        /*0010*/ 	.word	0x00000000
	.align		4
        /*0014*/ 	.word	0xfffffffd
	.align		4
        /*0018*/ 	.word	0x00000000
	.align		4
        /*001c*/ 	.word	0xfffffffc


//--------------------- .text.metropolis_kernel   --------------------------
	.section	.text.metropolis_kernel,"ax",@progbits
	.align	128
        .global         metropolis_kernel
        .type           metropolis_kernel,@function
        .size           metropolis_kernel,(.L_x_26 - metropolis_kernel)
        .other          metropolis_kernel,@"STO_CUDA_ENTRY STV_DEFAULT"
metropolis_kernel:
.text.metropolis_kernel:
[----:B------:R-:W-:Y:S01]  /*0000*/  LDC R1, c[0x0][0x37c] ;  /* 0x0000df00ff017b82 */ /* 0x000fe20000000800 */
[----:B------:R-:W0:Y:S07]  /*0010*/  S2R R3, SR_TID.X ;  /* 0x0000000000037919 */ /* 0x000e2e0000002100 */
[----:B------:R-:W0:Y:S01]  /*0020*/  S2UR UR4, SR_CTAID.X ;  /* 0x00000000000479c3 */ /* 0x000e220000002500 */
[----:B------:R-:W1:Y:S07]  /*0030*/  LDCU UR5, c[0x0][0x3a4] ;  /* 0x00007480ff0577ac */ /* 0x000e6e0008000800 */
[----:B------:R-:W0:Y:S02]  /*0040*/  LDC R6, c[0x0][0x360] ;  /* 0x0000d800ff067b82 */ /* 0x000e240000000800 */
[----:B0-----:R-:W-:-:S05]  /*0050*/  IMAD R6, R6, UR4, R3 ;  /* 0x0000000406067c24 */ /* 0x001fca000f8e0203 */
[----:B-1----:R-:W-:-:S13]  /*0060*/  ISETP.GE.U32.AND P0, PT, R6, UR5, PT ;  /* 0x0000000506007c0c */ /* 0x002fda000bf06070 */
[----:B------:R-:W-:Y:S05]  /*0070*/  @P0 EXIT ;  /* 0x000000000000094d */ /* 0x000fea0003800000 */
[----:B------:R-:W0:Y:S01]  /*0080*/  LDC.64 R2, c[0x0][0x388] ;  /* 0x0000e200ff027b82 */ /* 0x000e220000000a00 */
[----:B------:R-:W1:Y:S01]  /*0090*/  LDCU.64 UR6, c[0x0][0x358] ;  /* 0x00006b00ff0677ac */ /* 0x000e620008000a00 */
[----:B------:R-:W2:Y:S01]  /*00a0*/  LDCU.64 UR8, c[0x0][0x380] ;  /* 0x00007000ff0877ac */ /* 0x000ea20008000a00 */
[----:B------:R-:W3:Y:S01]  /*00b0*/  LDCU UR4, c[0x0][0x39c] ;  /* 0x00007380ff0477ac */ /* 0x000ee20008000800 */
[----:B0-----:R-:W-:-:S06]  /*00c0*/  IMAD.WIDE.U32 R2, R6, 0x4, R2 ;  /* 0x0000000406027825 */ /* 0x001fcc00078e0002 */
[----:B-1----:R-:W4:Y:S01]  /*00d0*/  LDG.E R2, desc[UR6][R2.64] ;  /* 0x0000000602027981 */ /* 0x002f22000c1e1900 */
[----:B--2---:R-:W-:-:S05]  /*00e0*/  IADD3 R4, P0, PT, R6, UR8, RZ ;  /* 0x0000000806047c10 */ /* 0x004fca000ff1e0ff */
[----:B------:R-:W-:-:S05]  /*00f0*/  IMAD.X R5, RZ, RZ, UR9, P0 ;  /* 0x00000009ff057e24 */ /* 0x000fca00080e06ff */
[----:B------:R-:W2:Y:S01]  /*0100*/  LDG.E.U8 R0, desc[UR6][R4.64] ;  /* 0x0000000604007981 */ /* 0x000ea2000c1e1100 */
[----:B---3--:R-:W-:-:S05]  /*0110*/  I2FP.F32.U32 R7, UR4 ;  /* 0x0000000400077c45 */ /* 0x008fca0008201000 */
[----:B----4-:R-:W-:-:S06]  /*0120*/  FMUL R7, R2, R7 ;  /* 0x0000000702077220 */ /* 0x010fcc0000400000 */
[----:B------:R-:W2:Y:S02]  /*0130*/  F2I.U32.TRUNC.NTZ R7, R7 ;  /* 0x0000000700077305 */ /* 0x000ea4000020f000 */
[----:B--2---:R-:W-:-:S13]  /*0140*/  ISETP.NE.AND P0, PT, R7, R0, PT ;  /* 0x000000000700720c */ /* 0x004fda0003f05270 */
[----:B------:R-:W-:Y:S05]  /*0150*/  @!P0 EXIT ;  /* 0x000000000000894d */ /* 0x000fea0003800000 */
[----:B------:R-:W0:Y:S01]  /*0160*/  LDCU.64 UR10, c[0x0][0x390] ;  /* 0x00007200ff0a77ac */ /* 0x000e220008000a00 */
[----:B------:R-:W-:Y:S01]  /*0170*/  BSSY.RECONVERGENT B0, `(.L_x_0) ;  /* 0x0000047000007945 */ /* 0x000fe20003800200 */
[----:B0-----:R-:W-:Y:S02]  /*0180*/  UIMAD UR4, UR11, UR10, URZ ;  /* 0x0000000a0b0472a4 */ /* 0x001fe4000f8e02ff */
[----:B------:R-:W0:Y:S04]  /*0190*/  I2F.U32.RP R11, UR10 ;  /* 0x0000000a000b7d06 */ /* 0x000e280008209000 */
[----:B------:R-:W-:Y:S01]  /*01a0*/  IMAD R3, RZ, RZ, -UR4 ;  /* 0x80000004ff037e24 */ /* 0x000fe2000f8e02ff */
[----:B------:R-:W-:-:S03]  /*01b0*/  ISETP.NE.U32.AND P2, PT, RZ, UR4, PT ;  /* 0x00000004ff007c0c */ /* 0x000fc6000bf45070 */
[----:B------:R-:W1:Y:S08]  /*01c0*/  I2F.U32.RP R10, UR4 ;  /* 0x00000004000a7d06 */ /* 0x000e700008209000 */
[----:B0-----:R-:W-:Y:S08]  /*01d0*/  MUFU.RCP R11, R11 ;  /* 0x0000000b000b7308 */ /* 0x001ff00000001000 */
[----:B-1----:R-:W0:Y:S02]  /*01e0*/  MUFU.RCP R10, R10 ;  /* 0x0000000a000a7308 */ /* 0x002e240000001000 */
[----:B0-----:R-:W-:-:S06]  /*01f0*/  VIADD R8, R10, 0xffffffe ;  /* 0x0ffffffe0a087836 */ /* 0x001fcc0000000000 */
[----:B------:R0:W1:Y:S02]  /*0200*/  F2I.FTZ.U32.TRUNC.NTZ R9, R8 ;  /* 0x0000000800097305 */ /* 0x000064000021f000 */
[----:B0-----:R-:W-:Y:S02]  /*0210*/  IMAD.MOV.U32 R8, RZ, RZ, RZ ;  /* 0x000000ffff087224 */ /* 0x001fe400078e00ff */
[----:B-1----:R-:W-:-:S04]  /*0220*/  IMAD R3, R3, R9, RZ ;  /* 0x0000000903037224 */ /* 0x002fc800078e02ff */
[----:B------:R-:W-:-:S04]  /*0230*/  IMAD.HI.U32 R3, R9, R3, R8 ;  /* 0x0000000309037227 */ /* 0x000fc800078e0008 */
[----:B------:R-:W-:Y:S02]  /*0240*/  VIADD R8, R11, 0xffffffe ;  /* 0x0ffffffe0b087836 */ /* 0x000fe40000000000 */
[----:B------:R-:W-:-:S04]  /*0250*/  IMAD.HI.U32 R3, R3, R6, RZ ;  /* 0x0000000603037227 */ /* 0x000fc800078e00ff */
[----:B------:R-:W-:-:S04]  /*0260*/  IMAD.MOV R9, RZ, RZ, -R3 ;  /* 0x000000ffff097224 */ /* 0x000fc800078e0a03 */
[----:B------:R-:W-:Y:S02]  /*0270*/  IMAD R10, R9, UR4, R6 ;  /* 0x00000004090a7c24 */ /* 0x000fe4000f8e0206 */
[----:B------:R0:W1:Y:S03]  /*0280*/  F2I.FTZ.U32.TRUNC.NTZ R9, R8 ;  /* 0x0000000800097305 */ /* 0x000066000021f000 */
[----:B------:R-:W-:Y:S01]  /*0290*/  ISETP.GE.U32.AND P0, PT, R10, UR4, PT ;  /* 0x000000040a007c0c */ /* 0x000fe2000bf06070 */
[----:B0-----:R-:W-:Y:S01]  /*02a0*/  IMAD.MOV.U32 R8, RZ, RZ, RZ ;  /* 0x000000ffff087224 */ /* 0x001fe200078e00ff */
[----:B-1----:R-:W-:-:S11]  /*02b0*/  IADD3 R13, PT, PT, RZ, -R9, RZ ;  /* 0x80000009ff0d7210 */ /* 0x002fd60007ffe0ff */
[----:B------:R-:W-:Y:S02]  /*02c0*/  @P0 VIADD R10, R10, -UR4 ;  /* 0x800000040a0a0c36 */ /* 0x000fe40008000000 */
[----:B------:R-:W-:Y:S02]  /*02d0*/  @P0 VIADD R3, R3, 0x1 ;  /* 0x0000000103030836 */ /* 0x000fe40000000000 */
[----:B------:R-:W-:Y:S01]  /*02e0*/  IMAD R13, R13, UR10, RZ ;  /* 0x0000000a0d0d7c24 */ /* 0x000fe2000f8e02ff */
[----:B------:R-:W-:Y:S01]  /*02f0*/  ISETP.GE.U32.AND P1, PT, R10, UR4, PT ;  /* 0x000000040a007c0c */ /* 0x000fe2000bf26070 */
[----:B------:R-:W-:Y:S02]  /*0300*/  IMAD.MOV.U32 R10, RZ, RZ, RZ ;  /* 0x000000ffff0a7224 */ /* 0x000fe400078e00ff */
[----:B------:R-:W-:-:S10]  /*0310*/  IMAD.HI.U32 R9, R9, R13, R8 ;  /* 0x0000000d09097227 */ /* 0x000fd400078e0008 */
[----:B------:R-:W-:Y:S01]  /*0320*/  @P1 VIADD R3, R3, 0x1 ;  /* 0x0000000103031836 */ /* 0x000fe20000000000 */
[----:B------:R-:W-:Y:S02]  /*0330*/  @!P2 LOP3.LUT R3, RZ, UR4, RZ, 0x33, !PT ;  /* 0x00000004ff03ac12 */ /* 0x000fe4000f8e33ff */
[----:B------:R-:W-:-:S03]  /*0340*/  ISETP.NE.U32.AND P2, PT, RZ, UR10, PT ;  /* 0x0000000aff007c0c */ /* 0x000fc6000bf45070 */
[----:B------:R-:W-:-:S04]  /*0350*/  IMAD.MOV R11, RZ, RZ, -R3 ;  /* 0x000000ffff0b7224 */ /* 0x000fc800078e0a03 */
[----:B------:R-:W-:-:S04]  /*0360*/  IMAD R8, R11, UR4, R6 ;  /* 0x000000040b087c24 */ /* 0x000fc8000f8e0206 */
[----:B------:R-:W-:-:S04]  /*0370*/  IMAD.HI.U32 R6, R9, R8, RZ ;  /* 0x0000000809067227 */ /* 0x000fc800078e00ff */
[----:B------:R-:W-:-:S04]  /*0380*/  IMAD.MOV R9, RZ, RZ, -R6 ;  /* 0x000000ffff097224 */ /* 0x000fc800078e0a06 */
[----:B------:R-:W-:-:S05]  /*0390*/  IMAD R9, R9, UR10, R8 ;  /* 0x0000000a09097c24 */ /* 0x000fca000f8e0208 */
[----:B------:R-:W-:-:S13]  /*03a0*/  ISETP.GE.U32.AND P0, PT, R9, UR10, PT ;  /* 0x0000000a09007c0c */ /* 0x000fda000bf06070 */
[----:B------:R-:W-:Y:S02]  /*03b0*/  @P0 VIADD R9, R9, -UR10 ;  /* 0x8000000a09090c36 */ /* 0x000fe40008000000 */
[----:B------:R-:W-:-:S03]  /*03c0*/  @P0 VIADD R6, R6, 0x1 ;  /* 0x0000000106060836 */ /* 0x000fc60000000000 */
[----:B------:R-:W-:-:S13]  /*03d0*/  ISETP.GE.U32.AND P1, PT, R9, UR10, PT ;  /* 0x0000000a09007c0c */ /* 0x000fda000bf26070 */
[----:B------:R-:W-:Y:S01]  /*03e0*/  @P1 VIADD R6, R6, 0x1 ;  /* 0x0000000106061836 */ /* 0x000fe20000000000 */
[----:B------:R-:W-:-:S04]  /*03f0*/  @!P2 LOP3.LUT R6, RZ, UR10, RZ, 0x33, !PT ;  /* 0x0000000aff06ac12 */ /* 0x000fc8000f8e33ff */
[C---:B------:R-:W-:Y:S02]  /*0400*/  IADD3 R9, PT, PT, -R6.reuse, RZ, RZ ;  /* 0x000000ff06097210 */ /* 0x040fe40007ffe1ff */
[----:B------:R-:W-:-:S03]  /*0410*/  ISETP.GE.AND P0, PT, R6, UR11, PT ;  /* 0x0000000b06007c0c */ /* 0x000fc6000bf06270 */
[----:B------:R-:W-:Y:S01]  /*0420*/  IMAD R8, R9, UR10, R8 ;  /* 0x0000000a09087c24 */ /* 0x000fe2000f8e0208 */
[----:B------:R-:W-:Y:S01]  /*0430*/  ISETP.LT.OR P0, PT, R6, RZ, P0 ;  /* 0x000000ff0600720c */ /* 0x000fe20000701670 */
[----:B------:R-:W-:Y:S02]  /*0440*/  IMAD.MOV.U32 R9, RZ, RZ, RZ ;  /* 0x000000ffff097224 */ /* 0x000fe400078e00ff */
[C---:B------:R-:W-:Y:S01]  /*0450*/  VIADD R11, R8.reuse, 0x1 ;  /* 0x00000001080b7836 */ /* 0x040fe20000000000 */
[C---:B------:R-:W-:Y:S01]  /*0460*/  ISETP.GE.AND P4, PT, R8.reuse, UR10, PT ;  /* 0x0000000a08007c0c */ /* 0x040fe2000bf86270 */
[----:B------:R-:W-:-:S03]  /*0470*/  VIADD R14, R8, 0xffffffff ;  /* 0xffffffff080e7836 */ /* 0x000fc60000000000 */
[C---:B------:R-:W-:Y:S02]  /*0480*/  ISETP.GE.AND P1, PT, R11.reuse, UR10, PT ;  /* 0x0000000a0b007c0c */ /* 0x040fe4000bf26270 */
[----:B------:R-:W-:Y:S02]  /*0490*/  ISETP.GE.AND P2, PT, R14, UR10, PT ;  /* 0x0000000a0e007c0c */ /* 0x000fe4000bf46270 */
[----:B------:R-:W-:Y:S02]  /*04a0*/  ISETP.LT.OR P3, PT, R11, RZ, P1 ;  /* 0x000000ff0b00720c */ /* 0x000fe40000f61670 */
[----:B------:R-:W-:Y:S02]  /*04b0*/  ISETP.LT.OR P1, PT, R8, RZ, P4 ;  /* 0x000000ff0800720c */ /* 0x000fe40002721670 */
[----:B------:R-:W-:Y:S02]  /*04c0*/  PLOP3.LUT P3, PT, P3, P0, PT, 0xf8, 0x8f ;  /* 0x00000000008f781c */ /* 0x000fe40001f61f70 */
[----:B------:R-:W-:-:S11]  /*04d0*/  ISETP.LT.OR P2, PT, R14, RZ, P2 ;  /* 0x000000ff0e00720c */ /* 0x000fd60001741670 */
[----:B------:R-:W-:Y:S05]  /*04e0*/  @P3 BRA `(.L_x_1) ;  /* 0x00000000003c3947 */ /* 0x000fea0003800000 */
[----:B------:R-:W0:Y:S01]  /*04f0*/  LDCU UR4, c[0x0][0x398] ;  /* 0x00007300ff0477ac */ /* 0x000e220008000800 */
[----:B------:R-:W-:Y:S01]  /*0500*/  IMAD.MOV.U32 R10, RZ, RZ, RZ ;  /* 0x000000ffff0a7224 */ /* 0x000fe200078e00ff */
[----:B0-----:R-:W-:-:S04]  /*0510*/  ISETP.GE.AND P3, PT, R3, UR4, PT ;  /* 0x0000000403007c0c */ /* 0x001fc8000bf66270 */
[----:B------:R-:W-:-:S13]  /*0520*/  ISETP.LT.OR P3, PT, R3, RZ, P3 ;  /* 0x000000ff0300720c */ /* 0x000fda0001f61670 */
[----:B------:R-:W-:Y:S05]  /*0530*/  @P3 BRA `(.L_x_1) ;  /* 0x0000000000283947 */ /* 0x000fea0003800000 */
[----:B------:R-:W-:-:S04]  /*0540*/  IMAD R10, R3, UR11, R6 ;  /* 0x0000000b030a7c24 */ /* 0x000fc8000f8e0206 */
[----:B------:R-:W-:-:S05]  /*0550*/  IMAD R10, R10, UR10, R11 ;  /* 0x0000000a0a0a7c24 */ /* 0x000fca000f8e020b */
[----:B------:R-:W-:-:S05]  /*0560*/  IADD3 R12, P3, PT, R10, UR8, RZ ;  /* 0x000000080a0c7c10 */ /* 0x000fca000ff7e0ff */
[----:B------:R-:W-:-:S06]  /*0570*/  IMAD.X R13, RZ, RZ, UR9, P3 ;  /* 0x00000009ff0d7e24 */ /* 0x000fcc00098e06ff */
[----:B------:R-:W2:Y:S01]  /*0580*/  LDG.E.U8 R13, desc[UR6][R12.64] ;  /* 0x000000060c0d7981 */ /* 0x000ea2000c1e1100 */
[----:B------:R-:W-:-:S04]  /*0590*/  LOP3.LUT R10, R7, 0xff, RZ, 0xc0, !PT ;  /* 0x000000ff070a7812 */ /* 0x000fc800078ec0ff */
[C---:B--2---:R-:W-:Y:S02]  /*05a0*/  ISETP.NE.AND P4, PT, R13.reuse, R10, PT ;  /* 0x0000000a0d00720c */ /* 0x044fe40003f85270 */
[----:B------:R-:W-:Y:S02]  /*05b0*/  ISETP.NE.AND P3, PT, R13, R0, PT ;  /* 0x000000000d00720c */ /* 0x000fe40003f65270 */
[----:B------:R-:W-:Y:S02]  /*05c0*/  SEL R10, RZ, 0x1, P4 ;  /* 0x00000001ff0a7807 */ /* 0x000fe40002000000 */
[----:B------:R-:W-:-:S09]  /*05d0*/  SEL R9, RZ, 0x1, P3 ;  /* 0x00000001ff097807 */ /* 0x000fd20001800000 */
.L_x_1:
[----:B------:R-:W-:Y:S05]  /*05e0*/  BSYNC.RECONVERGENT B0 ;  /* 0x0000000000007941 */ /* 0x000fea0003800200 */
.L_x_0:
[----:B------:R-:W-:Y:S04]  /*05f0*/  BSSY.RECONVERGENT B0, `(.L_x_2) ;  /* 0x0000015000007945 */ /* 0x000fe80003800200 */
[----:B------:R-:W-:Y:S05]  /*0600*/  @P2 BRA `(.L_x_3) ;  /* 0x00000000004c2947 */ /* 0x000fea0003800000 */
[----:B------:R-:W0:Y:S02]  /*0610*/  LDCU UR4, c[0x0][0x398] ;  /* 0x00007300ff0477ac */ /* 0x000e240008000800 */
[----:B0-----:R-:W-:-:S04]  /*0620*/  ISETP.GE.AND P2, PT, R3, UR4, PT ;  /* 0x0000000403007c0c */ /* 0x001fc8000bf46270 */
[----:B------:R-:W-:-:S04]  /*0630*/  ISETP.LT.OR P2, PT, R3, RZ, P2 ;  /* 0x000000ff0300720c */ /* 0x000fc80001741670 */
[----:B------:R-:W-:-:S13]  /*0640*/  PLOP3.LUT P2, PT, P0, P2, PT, 0xf8, 0x8f ;  /* 0x00000000008f781c */ /* 0x000fda0000745f70 */
[----:B------:R-:W-:Y:S05]  /*0650*/  @P2 BRA `(.L_x_3) ;  /* 0x0000000000382947 */ /* 0x000fea0003800000 */
[----:B------:R-:W-:-:S04]  /*0660*/  IMAD R11, R3, UR11, R6 ;  /* 0x0000000b030b7c24 */ /* 0x000fc8000f8e0206 */
[----:B------:R-:W-:-:S05]  /*0670*/  IMAD R12, R11, UR10, R14 ;  /* 0x0000000a0b0c7c24 */ /* 0x000fca000f8e020e */
[----:B------:R-:W-:-:S05]  /*0680*/  IADD3 R12, P2, PT, R12, UR8, RZ ;  /* 0x000000080c0c7c10 */ /* 0x000fca000ff5e0ff */
[----:B------:R-:W-:-:S06]  /*0690*/  IMAD.X R13, RZ, RZ, UR9, P2 ;  /* 0x00000009ff0d7e24 */ /* 0x000fcc00090e06ff */
[----:B------:R-:W2:Y:S01]  /*06a0*/  LDG.E.U8 R13, desc[UR6][R12.64] ;  /* 0x000000060c0d7981 */ /* 0x000ea2000c1e1100 */
[----:B------:R-:W-:Y:S02]  /*06b0*/  LOP3.LUT R14, R7, 0xff, RZ, 0xc0, !PT ;  /* 0x000000ff070e7812 */ /* 0x000fe400078ec0ff */
[----:B------:R-:W-:Y:S02]  /*06c0*/  IADD3 R11, PT, PT, R9, 0x1, RZ ;  /* 0x00000001090b7810 */ /* 0x000fe40007ffe0ff */
[C---:B--2---:R-:W-:Y:S02]  /*06d0*/  ISETP.NE.AND P2, PT, R13.reuse, R0, PT ;  /* 0x000000000d00720c */ /* 0x044fe40003f45270 */
[----:B------:R-:W-:Y:S01]  /*06e0*/  ISETP.NE.AND P3, PT, R13, R14, PT ;  /* 0x0000000e0d00720c */ /* 0x000fe20003f65270 */
[----:B------:R-:W-:-:S10]  /*06f0*/  VIADD R14, R10, 0x1 ;  /* 0x000000010a0e7836 */ /* 0x000fd40000000000 */
[----:B------:R-:W-:Y:S02]  /*0700*/  @P2 IMAD.MOV R11, RZ, RZ, R9 ;  /* 0x000000ffff0b2224 */ /* 0x000fe400078e0209 */
[----:B------:R-:W-:Y:S02]  /*0710*/  @P3 IMAD.MOV R14, RZ, RZ, R10 ;  /* 0x000000ffff0e3224 */ /* 0x000fe400078e020a */
[----:B------:R-:W-:Y:S02]  /*0720*/  IMAD.MOV.U32 R9, RZ, RZ, R11 ;  /* 0x000000ffff097224 */ /* 0x000fe400078e000b */
[----:B------:R-:W-:-:S07]  /*0730*/  IMAD.MOV.U32 R10, RZ, RZ, R14 ;  /* 0x000000ffff0a7224 */ /* 0x000fce00078e000e */
.L_x_3:
[----:B------:R-:W-:Y:S05]  /*0740*/  BSYNC.RECONVERGENT B0 ;  /* 0x0000000000007941 */ /* 0x000fea0003800200 */
.L_x_2:
[----:B------:R-:W-:Y:S04]  /*0750*/  BSSY.RECONVERGENT B0, `(.L_x_4) ;  /* 0x0000018000007945 */ /* 0x000fe80003800200 */
[----:B------:R-:W-:Y:S05]  /*0760*/  @P1 BRA `(.L_x_5) ;  /* 0x0000000000581947 */ /* 0x000fea0003800000 */
[----:B------:R-:W0:Y:S01]  /*0770*/  LDCU UR4, c[0x0][0x398] ;  /* 0x00007300ff0477ac */ /* 0x000e220008000800 */
[----:B------:R-:W-:-:S05]  /*0780*/  VIADD R12, R6, 0x1 ;  /* 0x00000001060c7836 */ /* 0x000fca0000000000 */
[----:B------:R-:W-:-:S04]  /*0790*/  ISETP.GE.AND P2, PT, R12, UR11, PT ;  /* 0x0000000b0c007c0c */ /* 0x000fc8000bf46270 */
[----:B------:R-:W-:Y:S02]  /*07a0*/  ISETP.LT.OR P2, PT, R12, RZ, P2 ;  /* 0x000000ff0c00720c */ /* 0x000fe40001741670 */
        /* <DEDUP_REMOVED lines=18> */
.L_x_5:
[----:B------:R-:W-:Y:S05]  /*08d0*/  BSYNC.RECONVERGENT B0 ;  /* 0x0000000000007941 */ /* 0x000fea0003800200 */
.L_x_4:
        /* <DEDUP_REMOVED lines=24> */
.L_x_7:
[----:B------:R-:W-:Y:S05]  /*0a60*/  BSYNC.RECONVERGENT B0 ;  /* 0x0000000000007941 */ /* 0x000fea0003800200 */
.L_x_6:
[----:B------:R-:W-:Y:S04]  /*0a70*/  BSSY.RECONVERGENT B0, `(.L_x_8) ;  /* 0x0000016000007945 */ /* 0x000fe80003800200 */
[----:B------:R-:W-:Y:S05]  /*0a80*/  @P1 BRA `(.L_x_9) ;  /* 0x0000000000501947 */ /* 0x000fea0003800000 */
[----:B------:R-:W0:Y:S01]  /*0a90*/  LDCU UR4, c[0x0][0x398] ;  /* 0x00007300ff0477ac */ /* 0x000e220008000800 */
[----:B------:R-:W-:-:S05]  /*0aa0*/  VIADD R11, R3, 0x1 ;  /* 0x00000001030b7836 */ /* 0x000fca0000000000 */
        /* <DEDUP_REMOVED lines=18> */
.L_x_9:
[----:B------:R-:W-:Y:S05]  /*0bd0*/  BSYNC.RECONVERGENT B0 ;  /* 0x0000000000007941 */ /* 0x000fea0003800200 */
.L_x_8:
        /* <DEDUP_REMOVED lines=13> */
[----:B------:R-:W-:Y:S01]  /*0cb0*/  LOP3.LUT R6, R7, 0xff, RZ, 0xc0, !PT ;  /* 0x000000ff07067812 */ /* 0x000fe200078ec0ff */
[----:B------:R-:W-:Y:S01]  /*0cc0*/  VIADD R3, R10, 0x1 ;  /* 0x000000010a037836 */ /* 0x000fe20000000000 */
[C---:B--2---:R-:W-:Y:S02]  /*0cd0*/  ISETP.NE.AND P0, PT, R13.reuse, R0, PT ;  /* 0x000000000d00720c */ /* 0x044fe40003f05270 */
[----:B------:R-:W-:Y:S02]  /*0ce0*/  ISETP.NE.AND P1, PT, R13, R6, PT ;  /* 0x000000060d00720c */ /* 0x000fe40003f25270 */
[----:B------:R-:W-:-:S09]  /*0cf0*/  IADD3 R0, PT, PT, R9, 0x1, RZ ;  /* 0x0000000109007810 */ /* 0x000fd20007ffe0ff */
[----:B------:R-:W-:Y:S02]  /*0d00*/  @P0 IMAD.MOV R0, RZ, RZ, R9 ;  /* 0x000000ffff000224 */ /* 0x000fe400078e0209 */
[----:B------:R-:W-:Y:S02]  /*0d10*/  @P1 IMAD.MOV R3, RZ, RZ, R10 ;  /* 0x000000ffff031224 */ /* 0x000fe400078e020a */
[----:B------:R-:W-:Y:S02]  /*0d20*/  IMAD.MOV.U32 R9, RZ, RZ, R0 ;  /* 0x000000ffff097224 */ /* 0x000fe400078e0000 */
[----:B------:R-:W-:-:S07]  /*0d30*/  IMAD.MOV.U32 R10, RZ, RZ, R3 ;  /* 0x000000ffff0a7224 */ /* 0x000fce00078e0003 */
.L_x_11:
[----:B------:R-:W-:Y:S05]  /*0d40*/  BSYNC.RECONVERGENT B0 ;  /* 0x0000000000007941 */ /* 0x000fea0003800200 */
.L_x_10:
[----:B------:R-:W-:-:S05]  /*0d50*/  IMAD.IADD R0, R9, 0x1, -R10 ;  /* 0x0000000109007824 */ /* 0x000fca00078e0a0a */
[----:B------:R-:W-:-:S13]  /*0d60*/  ISETP.GT.AND P0, PT, R0, RZ, PT ;  /* 0x000000ff0000720c */ /* 0x000fda0003f04270 */
[----:B------:R0:W-:Y:S01]  /*0d70*/  @!P0 STG.E.U8 desc[UR6][R4.64], R7 ;  /* 0x0000000704008986 */ /* 0x0001e2000c101106 */
[----:B------:R-:W-:Y:S05]  /*0d80*/  @!P0 EXIT ;  /* 0x000000000000894d */ /* 0x000fea0003800000 */
[----:B------:R-:W1:Y:S01]  /*0d90*/  LDC R9, c[0x0][0x3a0] ;  /* 0x0000e800ff097b82 */ /* 0x000e620000000800 */
[----:B------:R-:W-:Y:S01]  /*0da0*/  I2FP.F32.U32 R0, R0 ;  /* 0x0000000000007245 */ /* 0x000fe20000201000 */
[----:B------:R-:W-:Y:S01]  /*0db0*/  BSSY.RECONVERGENT B0, `(.L_x_12) ;  /* 0x000000d000007945 */ /* 0x000fe20003800200 */
[----:B-1----:R-:W1:Y:S08]  /*0dc0*/  MUFU.RCP R3, R9 ;  /* 0x0000000900037308 */ /* 0x002e700000001000 */
[----:B------:R-:W2:Y:S01]  /*0dd0*/  FCHK P0, -R0, R9 ;  /* 0x0000000900007302 */ /* 0x000ea20000000100 */
[----:B-1----:R-:W-:-:S04]  /*0de0*/  FFMA R6, R3, -R9, 1 ;  /* 0x3f80000003067423 */ /* 0x002fc80000000809 */
[----:B------:R-:W-:-:S04]  /*0df0*/  FFMA R3, R3, R6, R3 ;  /* 0x0000000603037223 */ /* 0x000fc80000000003 */
[----:B------:R-:W-:-:S04]  /*0e00*/  FFMA R6, -R0, R3, RZ ;  /* 0x0000000300067223 */ /* 0x000fc800000001ff */
[----:B------:R-:W-:-:S04]  /*0e10*/  FFMA R8, R6, -R9, -R0 ;  /* 0x8000000906087223 */ /* 0x000fc80000000800 */
[----:B------:R-:W-:Y:S01]  /*0e20*/  FFMA R3, R3, R8, R6 ;  /* 0x0000000803037223 */ /* 0x000fe20000000006 */
[----:B--2---:R-:W-:Y:S06]  /*0e30*/  @!P0 BRA `(.L_x_13) ;  /* 0x0000000000108947 */ /* 0x004fec0003800000 */
[----:B------:R-:W-:Y:S01]  /*0e40*/  FADD R0, -R0, -RZ ;  /* 0x800000ff00007221 */ /* 0x000fe20000000100 */
[----:B------:R-:W-:-:S07]  /*0e50*/  MOV R6, 0xe70 ;  /* 0x00000e7000067802 */ /* 0x000fce0000000f00 */
[----:B0-----:R-:W-:Y:S05]  /*0e60*/  CALL.REL.NOINC `($__internal_0_$__cuda_sm3x_div_rn_noftz_f32_slowpath) ;  /* 0x0000000000407944 */ /* 0x001fea0003c00000 */
[----:B------:R-:W-:-:S07]  /*0e70*/  IMAD.MOV.U32 R3, RZ, RZ, R0 ;  /* 0x000000ffff037224 */ /* 0x000fce00078e0000 */
.L_x_13:
[----:B------:R-:W-:Y:S05]  /*0e80*/  BSYNC.RECONVERGENT B0 ;  /* 0x0000000000007941 */ /* 0x000fea0003800200 */
.L_x_12:
[----:B------:R-:W-:Y:S02]  /*0e90*/  HFMA2 R0, -RZ, RZ, 0.96630859375, -0.0022525787353515625 ;  /* 0x3bbb989dff007431 */ /* 0x000fe400000001ff */
[----:B------:R-:W-:-:S03]  /*0ea0*/  IMAD.MOV.U32 R9, RZ, RZ, 0x437c0000 ;  /* 0x437c0000ff097424 */ /* 0x000fc600078e00ff */
[----:B------:R-:W-:-:S04]  /*0eb0*/  FFMA.SAT R0, R3, R0, 0.5 ;  /* 0x3f00000003007423 */ /* 0x000fc80000002000 */
[----:B------:R-:W-:-:S04]  /*0ec0*/  FFMA.RM R0, R0, R9, 12582913 ;  /* 0x4b40000100007423 */ /* 0x000fc80000004009 */
[C---:B------:R-:W-:Y:S01]  /*0ed0*/  FADD R6, R0.reuse, -12583039 ;  /* 0xcb40007f00067421 */ /* 0x040fe20000000000 */
[----:B------:R-:W-:-:S03]  /*0ee0*/  IMAD.SHL.U32 R0, R0, 0x800000, RZ ;  /* 0x0080000000007824 */ /* 0x000fc600078e00ff */
[----:B------:R-:W-:-:S04]  /*0ef0*/  FFMA R6, R3, 1.4426950216293334961, -R6 ;  /* 0x3fb8aa3b03067823 */ /* 0x000fc80000000806 */
[----:B------:R-:W-:-:S04]  /*0f00*/  FFMA R6, R3, 1.925963033500011079e-08, R6 ;  /* 0x32a5706003067823 */ /* 0x000fc80000000006 */
[----:B------:R-:W1:Y:S02]  /*0f10*/  MUFU.EX2 R3, R6 ;  /* 0x0000000600037308 */ /* 0x000e640000000800 */
[----:B-1----:R-:W-:-:S05]  /*0f20*/  FMUL R3, R0, R3 ;  /* 0x0000000300037220 */ /* 0x002fca0000400000 */
[----:B------:R-:W-:-:S13]  /*0f30*/  FSETP.GEU.AND P0, PT, R2, R3, PT ;  /* 0x000000030200720b */ /* 0x000fda0003f0e000 */
[----:B------:R-:W-:Y:S05]  /*0f40*/  @P0 EXIT ;  /* 0x000000000000094d */ /* 0x000fea0003800000 */
[----:B------:R-:W-:Y:S01]  /*0f50*/  STG.E.U8 desc[UR6][R4.64], R7 ;  /* 0x0000000704007986 */ /* 0x000fe2000c101106 */
[----:B------:R-:W-:Y:S05]  /*0f60*/  EXIT ;  /* 0x000000000000794d */ /* 0x000fea0003800000 */
        .weak           $__internal_0_$__cuda_sm3x_div_rn_noftz_f32_slowpath
        .type           $__internal_0_$__cuda_sm3x_div_rn_noftz_f32_slowpath,@function
        .size           $__internal_0_$__cuda_sm3x_div_rn_noftz_f32_slowpath,(.L_x_26 - $__internal_0_$__cuda_sm3x_div_rn_noftz_f32_slowpath)
$__internal_0_$__cuda_sm3x_div_rn_noftz_f32_slowpath:
[----:B------:R-:W0:Y:S01]  /*0f70*/  LDC R3, c[0x0][0x3a0] ;  /* 0x0000e800ff037b82 */ /* 0x000e220000000800 */
[----:B------:R-:W-:Y:S01]  /*0f80*/  SHF.R.U32.HI R8, RZ, 0x17, R0 ;  /* 0x00000017ff087819 */ /* 0x000fe20000011600 */
[----:B------:R-:W1:Y:S01]  /*0f90*/  LDCU UR4, c[0x0][0x3a0] ;  /* 0x00007400ff0477ac */ /* 0x000e620008000800 */
[----:B------:R-:W-:Y:S02]  /*0fa0*/  BSSY.RECONVERGENT B1, `(.L_x_14) ;  /* 0x0000063000017945 */ /* 0x000fe40003800200 */
[----:B------:R-:W-:-:S05]  /*0fb0*/  LOP3.LUT R12, R8, 0xff, RZ, 0xc0, !PT ;  /* 0x000000ff080c7812 */ /* 0x000fca00078ec0ff */
[----:B------:R-:W-:Y:S02]  /*0fc0*/  VIADD R13, R12, 0xffffffff ;  /* 0xffffffff0c0d7836 */ /* 0x000fe40000000000 */
[----:B-1----:R-:W-:Y:S01]  /*0fd0*/  IMAD.U32 R11, RZ, RZ, UR4 ;  /* 0x00000004ff0b7e24 */ /* 0x002fe2000f8e00ff */
[----:B0-----:R-:W-:-:S04]  /*0fe0*/  SHF.R.U32.HI R9, RZ, 0x17, R3 ;  /* 0x00000017ff097819 */ /* 0x001fc80000011603 */
[----:B------:R-:W-:-:S05]  /*0ff0*/  LOP3.LUT R9, R9, 0xff, RZ, 0xc0, !PT ;  /* 0x000000ff09097812 */ /* 0x000fca00078ec0ff */
[----:B------:R-:W-:-:S05]  /*1000*/  VIADD R10, R9, 0xffffffff ;  /* 0xffffffff090a7836 */ /* 0x000fca0000000000 */
[----:B------:R-:W-:-:S04]  /*1010*/  ISETP.GT.U32.AND P0, PT, R10, 0xfd, PT ;  /* 0x000000fd0a00780c */ /* 0x000fc80003f04070 */
[----:B------:R-:W-:-:S13]  /*1020*/  ISETP.GT.U32.OR P0, PT, R13, 0xfd, P0 ;  /* 0x000000fd0d00780c */ /* 0x000fda0000704470 */
[----:B------:R-:W-:Y:S01]  /*1030*/  @!P0 IMAD.MOV.U32 R8, RZ, RZ, RZ ;  /* 0x000000ffff088224 */ /* 0x000fe200078e00ff */
[----:B------:R-:W-:Y:S06]  /*1040*/  @!P0 BRA `(.L_x_15) ;  /* 0x00000000005c8947 */ /* 0x000fec0003800000 */
[----:B------:R-:W-:Y:S02]  /*1050*/  FSETP.GTU.FTZ.AND P0, PT, |R0|, +INF , PT ;  /* 0x7f8000000000780b */ /* 0x000fe40003f1c200 */
[----:B------:R-:W-:-:S04]  /*1060*/  FSETP.GTU.FTZ.AND P1, PT, |R3|, +INF , PT ;  /* 0x7f8000000300780b */ /* 0x000fc80003f3c200 */
[----:B------:R-:W-:-:S13]  /*1070*/  PLOP3.LUT P0, PT, P0, P1, PT, 0xf8, 0x8f ;  /* 0x00000000008f781c */ /* 0x000fda0000703f70 */
[----:B------:R-:W-:Y:S05]  /*1080*/  @P0 BRA `(.L_x_16) ;  /* 0x00000004004c0947 */ /* 0x000fea0003800000 */
[----:B------:R-:W-:-:S13]  /*1090*/  LOP3.LUT P0, RZ, R11, 0x7fffffff, R0, 0xc8, !PT ;  /* 0x7fffffff0bff7812 */ /* 0x000fda000780c800 */
[----:B------:R-:W-:Y:S05]  /*10a0*/  @!P0 BRA `(.L_x_17) ;  /* 0x00000004003c8947 */ /* 0x000fea0003800000 */
[C---:B------:R-:W-:Y:S02]  /*10b0*/  FSETP.NEU.FTZ.AND P2, PT, |R0|.reuse, +INF , PT ;  /* 0x7f8000000000780b */ /* 0x040fe40003f5d200 */
[----:B------:R-:W-:Y:S02]  /*10c0*/  FSETP.NEU.FTZ.AND P1, PT, |R3|, +INF , PT ;  /* 0x7f8000000300780b */ /* 0x000fe40003f3d200 */
[----:B------:R-:W-:-:S11]  /*10d0*/  FSETP.NEU.FTZ.AND P0, PT, |R0|, +INF , PT ;  /* 0x7f8000000000780b */ /* 0x000fd60003f1d200 */
[----:B------:R-:W-:Y:S05]  /*10e0*/  @!P1 BRA !P2, `(.L_x_17) ;  /* 0x00000004002c9947 */ /* 0x000fea0005000000 */
[----:B------:R-:W-:-:S04]  /*10f0*/  LOP3.LUT P2, RZ, R0, 0x7fffffff, RZ, 0xc0, !PT ;  /* 0x7fffffff00ff7812 */ /* 0x000fc8000784c0ff */
[----:B------:R-:W-:-:S13]  /*1100*/  PLOP3.LUT P1, PT, P1, P2, PT, 0x2f, 0xf2 ;  /* 0x0000000000f2781c */ /* 0x000fda0000f24577 */
[----:B------:R-:W-:Y:S05]  /*1110*/  @P1 BRA `(.L_x_18) ;  /* 0x0000000400181947 */ /* 0x000fea0003800000 */
[----:B------:R-:W-:-:S04]  /*1120*/  LOP3.LUT P1, RZ, R11, 0x7fffffff, RZ, 0xc0, !PT ;  /* 0x7fffffff0bff7812 */ /* 0x000fc8000782c0ff */
[----:B------:R-:W-:-:S13]  /*1130*/  PLOP3.LUT P0, PT, P0, P1, PT, 0x2f, 0xf2 ;  /* 0x0000000000f2781c */ /* 0x000fda0000702577 */
[----:B------:R-:W-:Y:S05]  /*1140*/  @P0 BRA `(.L_x_19) ;  /* 0x0000000400000947 */ /* 0x000fea0003800000 */
[----:B------:R-:W-:Y:S02]  /*1150*/  ISETP.GE.AND P0, PT, R13, RZ, PT ;  /* 0x000000ff0d00720c */ /* 0x000fe40003f06270 */
[----:B------:R-:W-:-:S11]  /*1160*/  ISETP.GE.AND P1, PT, R10, RZ, PT ;  /* 0x000000ff0a00720c */ /* 0x000fd60003f26270 */
[----:B------:R-:W-:Y:S01]  /*1170*/  @P0 IMAD.MOV.U32 R8, RZ, RZ, RZ ;  /* 0x000000ffff080224 */ /* 0x000fe200078e00ff */
[----:B------:R-:W-:Y:S01]  /*1180*/  @!P0 MOV R8, 0xffffffc0 ;  /* 0xffffffc000088802 */ /* 0x000fe20000000f00 */
[----:B------:R-:W-:Y:S01]  /*1190*/  @!P0 FFMA R0, R0, 1.84467440737095516160e+19, RZ ;  /* 0x5f80000000008823 */ /* 0x000fe200000000ff */
[----:B------:R-:W-:-:S03]  /*11a0*/  @!P1 FFMA R11, R3, 1.84467440737095516160e+19, RZ ;  /* 0x5f800000030b9823 */ /* 0x000fc600000000ff */
[----:B------:R-:W-:-:S07]  /*11b0*/  @!P1 VIADD R8, R8, 0x40 ;  /* 0x0000004008089836 */ /* 0x000fce0000000000 */
.L_x_15:
[----:B------:R-:W-:Y:S01]  /*11c0*/  LEA R10, R9, 0xc0800000, 0x17 ;  /* 0xc0800000090a7811 */ /* 0x000fe200078eb8ff */
[----:B------:R-:W-:Y:S01]  /*11d0*/  VIADD R3, R12, 0xffffff81 ;  /* 0xffffff810c037836 */ /* 0x000fe20000000000 */
[----:B------:R-:W-:Y:S03]  /*11e0*/  BSSY.RECONVERGENT B2, `(.L_x_20) ;  /* 0x0000035000027945 */ /* 0x000fe60003800200 */
[----:B------:R-:W-:Y:S01]  /*11f0*/  IMAD.IADD R10, R11, 0x1, -R10 ;  /* 0x000000010b0a7824 */ /* 0x000fe200078e0a0a */
[C---:B------:R-:W-:Y:S01]  /*1200*/  IADD3 R9, PT, PT, R3.reuse, 0x7f, -R9 ;  /* 0x0000007f03097810 */ /* 0x040fe20007ffe809 */
[----:B------:R-:W-:Y:S02]  /*1210*/  IMAD R0, R3, -0x800000, R0 ;  /* 0xff80000003007824 */ /* 0x000fe400078e0200 */
[----:B------:R-:W0:Y:S01]  /*1220*/  MUFU.RCP R11, R10 ;  /* 0x0000000a000b7308 */ /* 0x000e220000001000 */
[----:B------:R-:W-:Y:S01]  /*1230*/  FADD.FTZ R13, -R10, -RZ ;  /* 0x800000ff0a0d7221 */ /* 0x000fe20000010100 */
[----:B------:R-:W-:-:S03]  /*1240*/  IMAD.IADD R9, R9, 0x1, R8 ;  /* 0x0000000109097824 */ /* 0x000fc600078e0208 */
[----:B0-----:R-:W-:-:S04]  /*1250*/  FFMA R12, R11, R13, 1 ;  /* 0x3f8000000b0c7423 */ /* 0x001fc8000000000d */
[----:B------:R-:W-:-:S04]  /*1260*/  FFMA R14, R11, R12, R11 ;  /* 0x0000000c0b0e7223 */ /* 0x000fc8000000000b */
[----:B------:R-:W-:-:S04]  /*1270*/  FFMA R11, R0, R14, RZ ;  /* 0x0000000e000b7223 */ /* 0x000fc800000000ff */
[----:B------:R-:W-:-:S04]  /*1280*/  FFMA R12, R13, R11, R0 ;  /* 0x0000000b0d0c7223 */ /* 0x000fc80000000000 */
[----:B------:R-:W-:-:S04]  /*1290*/  FFMA R11, R14, R12, R11 ;  /* 0x0000000c0e0b7223 */ /* 0x000fc8000000000b */
[----:B------:R-:W-:-:S04]  /*12a0*/  FFMA R12, R13, R11, R0 ;  /* 0x0000000b0d0c7223 */ /* 0x000fc80000000000 */
[----:B------:R-:W-:-:S05]  /*12b0*/  FFMA R0, R14, R12, R11 ;  /* 0x0000000c0e007223 */ /* 0x000fca000000000b */
[----:B------:R-:W-:-:S04]  /*12c0*/  SHF.R.U32.HI R3, RZ, 0x17, R0 ;  /* 0x00000017ff037819 */ /* 0x000fc80000011600 */
[----:B------:R-:W-:-:S05]  /*12d0*/  LOP3.LUT R3, R3, 0xff, RZ, 0xc0, !PT ;  /* 0x000000ff03037812 */ /* 0x000fca00078ec0ff */
[----:B------:R-:W-:-:S04]  /*12e0*/  IMAD.IADD R13, R3, 0x1, R9 ;  /* 0x00000001030d7824 */ /* 0x000fc800078e0209 */
[----:B------:R-:W-:-:S05]  /*12f0*/  VIADD R3, R13, 0xffffffff ;  /* 0xffffffff0d037836 */ /* 0x000fca0000000000 */
[----:B------:R-:W-:-:S13]  /*1300*/  ISETP.GE.U32.AND P0, PT, R3, 0xfe, PT ;  /* 0x000000fe0300780c */ /* 0x000fda0003f06070 */
[----:B------:R-:W-:Y:S05]  /*1310*/  @!P0 BRA `(.L_x_21) ;  /* 0x0000000000808947 */ /* 0x000fea0003800000 */
[----:B------:R-:W-:-:S13]  /*1320*/  ISETP.GT.AND P0, PT, R13, 0xfe, PT ;  /* 0x000000fe0d00780c */ /* 0x000fda0003f04270 */
[----:B------:R-:W-:Y:S05]  /*1330*/  @P0 BRA `(.L_x_22) ;  /* 0x00000000006c0947 */ /* 0x000fea0003800000 */
[----:B------:R-:W-:-:S13]  /*1340*/  ISETP.GE.AND P0, PT, R13, 0x1, PT ;  /* 0x000000010d00780c */ /* 0x000fda0003f06270 */
[----:B------:R-:W-:Y:S05]  /*1350*/  @P0 BRA `(.L_x_23) ;  /* 0x0000000000740947 */ /* 0x000fea0003800000 */
[----:B------:R-:W-:Y:S02]  /*1360*/  ISETP.GE.AND P0, PT, R13, -0x18, PT ;  /* 0xffffffe80d00780c */ /* 0x000fe40003f06270 */
[----:B------:R-:W-:-:S11]  /*1370*/  LOP3.LUT R0, R0, 0x80000000, RZ, 0xc0, !PT ;  /* 0x8000000000007812 */ /* 0x000fd600078ec0ff */
[----:B------:R-:W-:Y:S05]  /*1380*/  @!P0 BRA `(.L_x_23) ;  /* 0x0000000000688947 */ /* 0x000fea0003800000 */
[CCC-:B------:R-:W-:Y:S01]  /*1390*/  FFMA.RZ R3, R14.reuse, R12.reuse, R11.reuse ;  /* 0x0000000c0e037223 */ /* 0x1c0fe2000000c00b */
[C---:B------:R-:W-:Y:S01]  /*13a0*/  IADD3 R10, PT, PT, R13.reuse, 0x20, RZ ;  /* 0x000000200d0a7810 */ /* 0x040fe20007ffe0ff */
[CCC-:B------:R-:W-:Y:S01]  /*13b0*/  FFMA.RM R8, R14.reuse, R12.reuse, R11.reuse ;  /* 0x0000000c0e087223 */ /* 0x1c0fe2000000400b */
[----:B------:R-:W-:Y:S02]  /*13c0*/  ISETP.NE.AND P2, PT, R13, RZ, PT ;  /* 0x000000ff0d00720c */ /* 0x000fe40003f45270 */
[----:B------:R-:W-:Y:S01]  /*13d0*/  LOP3.LUT R9, R3, 0x7fffff, RZ, 0xc0, !PT ;  /* 0x007fffff03097812 */ /* 0x000fe200078ec0ff */
[----:B------:R-:W-:Y:S01]  /*13e0*/  FFMA.RP R3, R14, R12, R11 ;  /* 0x0000000c0e037223 */ /* 0x000fe2000000800b */
[----:B------:R-:W-:Y:S01]  /*13f0*/  IMAD.MOV R11, RZ, RZ, -R13 ;  /* 0x000000ffff0b7224 */ /* 0x000fe200078e0a0d */
[----:B------:R-:W-:Y:S02]  /*1400*/  ISETP.NE.AND P1, PT, R13, RZ, PT ;  /* 0x000000ff0d00720c */ /* 0x000fe40003f25270 */
[----:B------:R-:W-:-:S02]  /*1410*/  LOP3.LUT R9, R9, 0x800000, RZ, 0xfc, !PT ;  /* 0x0080000009097812 */ /* 0x000fc400078efcff */
[----:B------:R-:W-:Y:S02]  /*1420*/  FSETP.NEU.FTZ.AND P0, PT, R3, R8, PT ;  /* 0x000000080300720b */ /* 0x000fe40003f1d000 */
[----:B------:R-:W-:Y:S02]  /*1430*/  SHF.L.U32 R10, R9, R10, RZ ;  /* 0x0000000a090a7219 */ /* 0x000fe400000006ff */
[----:B------:R-:W-:Y:S02]  /*1440*/  SEL R8, R11, RZ, P2 ;  /* 0x000000ff0b087207 */ /* 0x000fe40001000000 */
[----:B------:R-:W-:Y:S02]  /*1450*/  ISETP.NE.AND P1, PT, R10, RZ, P1 ;  /* 0x000000ff0a00720c */ /* 0x000fe40000f25270 */
[----:B------:R-:W-:Y:S02]  /*1460*/  SHF.R.U32.HI R8, RZ, R8, R9 ;  /* 0x00000008ff087219 */ /* 0x000fe40000011609 */
[----:B------:R-:W-:-:S02]  /*1470*/  PLOP3.LUT P0, PT, P0, P1, PT, 0xf8, 0x8f ;  /* 0x00000000008f781c */ /* 0x000fc40000703f70 */
[----:B------:R-:W-:Y:S02]  /*1480*/  SHF.R.U32.HI R10, RZ, 0x1, R8 ;  /* 0x00000001ff0a7819 */ /* 0x000fe40000011608 */
[----:B------:R-:W-:-:S04]  /*1490*/  SEL R3, RZ, 0x1, !P0 ;  /* 0x00000001ff037807 */ /* 0x000fc80004000000 */
[----:B------:R-:W-:-:S04]  /*14a0*/  LOP3.LUT R3, R3, 0x1, R10, 0xf8, !PT ;  /* 0x0000000103037812 */ /* 0x000fc800078ef80a */
[----:B------:R-:W-:-:S05]  /*14b0*/  LOP3.LUT R3, R3, R8, RZ, 0xc0, !PT ;  /* 0x0000000803037212 */ /* 0x000fca00078ec0ff */
[----:B------:R-:W-:-:S05]  /*14c0*/  IMAD.IADD R3, R10, 0x1, R3 ;  /* 0x000000010a037824 */ /* 0x000fca00078e0203 */
[----:B------:R-:W-:Y:S01]  /*14d0*/  LOP3.LUT R0, R3, R0, RZ, 0xfc, !PT ;  /* 0x0000000003007212 */ /* 0x000fe200078efcff */
[----:B------:R-:W-:Y:S06]  /*14e0*/  BRA `(.L_x_23) ;  /* 0x0000000000107947 */ /* 0x000fec0003800000 */
.L_x_22:
[----:B------:R-:W-:-:S04]  /*14f0*/  LOP3.LUT R0, R0, 0x80000000, RZ, 0xc0, !PT ;  /* 0x8000000000007812 */ /* 0x000fc800078ec0ff */
[----:B------:R-:W-:Y:S01]  /*1500*/  LOP3.LUT R0, R0, 0x7f800000, RZ, 0xfc, !PT ;  /* 0x7f80000000007812 */ /* 0x000fe200078efcff */
[----:B------:R-:W-:Y:S06]  /*1510*/  BRA `(.L_x_23) ;  /* 0x0000000000047947 */ /* 0x000fec0003800000 */
.L_x_21:
[----:B------:R-:W-:-:S07]  /*1520*/  IMAD R0, R9, 0x800000, R0 ;  /* 0x0080000009007824 */ /* 0x000fce00078e0200 */
.L_x_23:
[----:B------:R-:W-:Y:S05]  /*1530*/  BSYNC.RECONVERGENT B2 ;  /* 0x0000000000027941 */ /* 0x000fea0003800200 */
.L_x_20:
[----:B------:R-:W-:Y:S05]  /*1540*/  BRA `(.L_x_24) ;  /* 0x0000000000207947 */ /* 0x000fea0003800000 */
.L_x_19:
[----:B------:R-:W-:-:S04]  /*1550*/  LOP3.LUT R0, R11, 0x80000000, R0, 0x48, !PT ;  /* 0x800000000b007812 */ /* 0x000fc800078e4800 */
[----:B------:R-:W-:Y:S01]  /*1560*/  LOP3.LUT R0, R0, 0x7f800000, RZ, 0xfc, !PT ;  /* 0x7f80000000007812 */ /* 0x000fe200078efcff */
[----:B------:R-:W-:Y:S06]  /*1570*/  BRA `(.L_x_24) ;  /* 0x0000000000147947 */ /* 0x000fec0003800000 */
.L_x_18:
[----:B------:R-:W-:Y:S01]  /*1580*/  LOP3.LUT R0, R11, 0x80000000, R0, 0x48, !PT ;  /* 0x800000000b007812 */ /* 0x000fe200078e4800 */
[----:B------:R-:W-:Y:S06]  /*1590*/  BRA `(.L_x_24) ;  /* 0x00000000000c7947 */ /* 0x000fec0003800000 */
.L_x_17:
[----:B------:R-:W0:Y:S01]  /*15a0*/  MUFU.RSQ R0, -QNAN ;  /* 0xffc0000000007908 */ /* 0x000e220000001400 */
[----:B------:R-:W-:Y:S05]  /*15b0*/  BRA `(.L_x_24) ;  /* 0x0000000000047947 */ /* 0x000fea0003800000 */
.L_x_16:
[----:B------:R-:W-:-:S07]  /*15c0*/  FADD.FTZ R0, R0, R3 ;  /* 0x0000000300007221 */ /* 0x000fce0000010000 */
.L_x_24:
[----:B------:R-:W-:Y:S05]  /*15d0*/  BSYNC.RECONVERGENT B1 ;  /* 0x0000000000017941 */ /* 0x000fea0003800200 */
.L_x_14:
[----:B------:R-:W-:Y:S02]  /*15e0*/  IMAD.MOV.U32 R8, RZ, RZ, R6 ;  /* 0x000000ffff087224 */ /* 0x000fe400078e0006 */
[----:B------:R-:W-:-:S04]  /*15f0*/  IMAD.MOV.U32 R9, RZ, RZ, 0x0 ;  /* 0x00000000ff097424 */ /* 0x000fc800078e00ff */
[----:B0-----:R-:W-:Y:S05]  /*1600*/  RET.REL.NODEC R8 `(metropolis_kernel) ;  /* 0xffffffe8087c7950 */ /* 0x001fea0003c3ffff */
.L_x_25:
[----:B------:R-:W-:-:S00]  /*1610*/  BRA `(.L_x_25) ;  /* 0xfffffffc00fc7947 */ /* 0x000fc0000383ffff */
[----:B------:R-:W-:-:S00]  /*1620*/  NOP ;  /* 0x0000000000007918 */ /* 0x000fc00000000000 */
        /* <DEDUP_REMOVED lines=13> */
.L_x_26:


//--------------------- .nv.shared.reserved.0     --------------------------
	.section	.nv.shared.reserved.0,"aw",@nobits
	.weak		__nv_reservedSMEM_offset_0_alias
	.size		__nv_reservedSMEM_offset_0_alias, 0, 64
	.other		__nv_reservedSMEM_offset_0_alias,@"STO_CUDA_RESERVED_SHARED STV_DEFAULT"
__nv_reservedSMEM_offset_0_alias:
	.zero		0
	.zero		64


//--------------------- .nv.constant0.metropolis_kernel --------------------------
	.section	.nv.constant0.metropolis_kernel,"a",@progbits
	.sectionflags	@""
	.align	4
.nv.constant0.metropolis_kernel:
	.zero		936


//--------------------- SYMBOLS --------------------------

	.type		.nv.reservedSmem.offset0,@object
	.size		.nv.reservedSmem.offset0,0x4
